//
// Generated by NVIDIA NVVM Compiler
//
// Compiler Build ID: CL-36424714
// Cuda compilation tools, release 13.0, V13.0.88
// Based on NVVM 20.0.0
//

.version 9.0
.target sm_100
.address_size 64

	// .globl	_Z5printPi
.extern .func  (.param .b32 func_retval0) vprintf
(
	.param .b64 vprintf_param_0,
	.param .b64 vprintf_param_1
)
;
.global .align 1 .b8 $str[51] = {116, 104, 114, 101, 97, 100, 73, 100, 120, 46, 120, 58, 32, 37, 100, 44, 32, 116, 104, 114, 101, 97, 100, 73, 100, 120, 46, 121, 58, 32, 37, 100, 44, 32, 116, 104, 114, 101, 97, 100, 73, 100, 120, 46, 122, 58, 32, 37, 100, 10};
.global .align 1 .b8 $str$1[49] = {98, 108, 111, 99, 107, 73, 100, 120, 46, 120, 58, 32, 37, 100, 44, 32, 98, 108, 111, 99, 107, 73, 100, 120, 46, 121, 58, 32, 37, 100, 44, 32, 98, 108, 111, 99, 107, 73, 100, 120, 46, 122, 58, 32, 37, 100, 32, 10};
.global .align 1 .b8 $str$2[35] = {116, 105, 100, 32, 58, 32, 37, 100, 32, 44, 32, 103, 105, 100, 32, 58, 32, 37, 100, 32, 44, 32, 118, 97, 108, 117, 101, 32, 58, 32, 37, 100, 32, 10};

.visible .entry _Z5printPi(
	.param .u64 .ptr .align 1 _Z5printPi_param_0
)
{
	.local .align 8 .b8 	__local_depot0[16];
	.reg .b64 	%SP;
	.reg .b64 	%SPL;
	.reg .b32 	%r<11>;
	.reg .b64 	%rd<7>;

	mov.u64 	%SPL, __local_depot0;
	cvta.local.u64 	%SP, %SPL;
	add.u64 	%rd1, %SP, 0;
	add.u64 	%rd2, %SPL, 0;
	mov.u32 	%r1, %tid.x;
	mov.u32 	%r2, %tid.y;
	mov.u32 	%r3, %tid.z;
	st.local.v2.u32 	[%rd2], {%r1, %r2};
	st.local.u32 	[%rd2+8], %r3;
	mov.u64 	%rd3, $str;
	cvta.global.u64 	%rd4, %rd3;
	{ // callseq 0, 0
	.param .b64 param0;
	st.param.b64 	[param0], %rd4;
	.param .b64 param1;
	st.param.b64 	[param1], %rd1;
	.param .b32 retval0;
	call.uni (retval0), 
	vprintf, 
	(
	param0, 
	param1
	);
	ld.param.b32 	%r4, [retval0];
	} // callseq 0
	mov.u32 	%r6, %ctaid.x;
	mov.u32 	%r7, %ctaid.y;
	mov.u32 	%r8, %ctaid.z;
	st.local.v2.u32 	[%rd2], {%r6, %r7};
	st.local.u32 	[%rd2+8], %r8;
	mov.u64 	%rd5, $str$1;
	cvta.global.u64 	%rd6, %rd5;
	{ // callseq 1, 0
	.param .b64 param0;
	st.param.b64 	[param0], %rd6;
	.param .b64 param1;
	st.param.b64 	[param1], %rd1;
	.param .b32 retval0;
	call.uni (retval0), 
	vprintf, 
	(
	param0, 
	param1
	);
	ld.param.b32 	%r9, [retval0];
	} // callseq 1
	ret;

}
	// .globl	_Z13print_detailsPi
.visible .entry _Z13print_detailsPi(
	.param .u64 .ptr .align 1 _Z13print_detailsPi_param_0
)
{
	.local .align 8 .b8 	__local_depot1[16];
	.reg .b64 	%SP;
	.reg .b64 	%SPL;
	.reg .b32 	%r<22>;
	.reg .b64 	%rd<9>;

	mov.u64 	%SPL, __local_depot1;
	cvta.local.u64 	%SP, %SPL;
	ld.param.u64 	%rd1, [_Z13print_detailsPi_param_0];
	cvta.to.global.u64 	%rd2, %rd1;
	add.u64 	%rd3, %SP, 0;
	add.u64 	%rd4, %SPL, 0;
	mov.u32 	%r1, %tid.z;
	mov.u32 	%r2, %ntid.x;
	mov.u32 	%r3, %ntid.y;
	mov.u32 	%r4, %tid.y;
	mov.u32 	%r5, %tid.x;
	mad.lo.s32 	%r6, %r3, %r1, %r4;
	mad.lo.s32 	%r7, %r6, %r2, %r5;
	mul.lo.s32 	%r8, %r2, %r3;
	mov.u32 	%r9, %ntid.z;
	mul.lo.s32 	%r10, %r8, %r9;
	mov.u32 	%r11, %ctaid.x;
	mov.u32 	%r12, %nctaid.x;
	mov.u32 	%r13, %ctaid.y;
	mov.u32 	%r14, %nctaid.y;
	mov.u32 	%r15, %ctaid.z;
	mad.lo.s32 	%r16, %r15, %r14, %r13;
	mad.lo.s32 	%r17, %r16, %r12, %r11;
	mad.lo.s32 	%r18, %r10, %r17, %r7;
	mul.wide.s32 	%rd5, %r18, 4;
	add.s64 	%rd6, %rd2, %rd5;
	ld.global.u32 	%r19, [%rd6];
	st.local.v2.u32 	[%rd4], {%r7, %r18};
	st.local.u32 	[%rd4+8], %r19;
	mov.u64 	%rd7, $str$2;
	cvta.global.u64 	%rd8, %rd7;
	{ // callseq 2, 0
	.param .b64 param0;
	st.param.b64 	[param0], %rd8;
	.param .b64 param1;
	st.param.b64 	[param1], %rd3;
	.param .b32 retval0;
	call.uni (retval0), 
	vprintf, 
	(
	param0, 
	param1
	);
	ld.param.b32 	%r20, [retval0];
	} // callseq 2
	ret;

}


// ===== COMPILED SASS (sm_100) =====

	.target	sm_100

	.elftype	@"ET_EXEC"


//--------------------- .note.nv.tkinfo           --------------------------
	.section	.note.nv.tkinfo,"",@"SHT_NOTE"
	.sectionflags	@"SHF_NOTE_NV_TKINFO"
	.tkinfo
        /*0018*/ 	.word	0x00000002
        /*0030*/ 	.string	""
        /*0030*/ 	.string	"ptxas"
        /*0030*/ 	.string	"Cuda compilation tools, release 13.0, V13.0.88"
        /*0030*/ 	.string	"Build cuda_13.0.r13.0/compiler.36424714_0"
        /*0030*/ 	.string	"-arch sm_100 -m 64 "



//--------------------- .note.nv.cuinfo           --------------------------
	.section	.note.nv.cuinfo,"",@"SHT_NOTE"
	.sectionflags	@"SHF_NOTE_NV_CUINFO"
        /*0018*/ 	.short	0x0002
        /*001a*/ 	.short	0x0064
        /*001c*/ 	.short	0x0082
	.zero		2


//--------------------- .nv.info                  --------------------------
	.section	.nv.info,"",@"SHT_CUDA_INFO"
	.align	4


	//----- nvinfo : EIATTR_REGCOUNT
	.align		4
        /*0000*/ 	.byte	0x04, 0x2f
        /*0002*/ 	.short	(.L_4 - .L_3)
	.align		4
.L_3:
        /*0004*/ 	.word	index@(_Z5printPi)
        /*0008*/ 	.word	0x00000018


	//----- nvinfo : EIATTR_FRAME_SIZE
	.align		4
.L_4:
        /*000c*/ 	.byte	0x04, 0x11
        /*000e*/ 	.short	(.L_6 - .L_5)
	.align		4
.L_5:
        /*0010*/ 	.word	index@(_Z5printPi)
        /*0014*/ 	.word	0x00000010


	//----- nvinfo : EIATTR_REGCOUNT
	.align		4
.L_6:
        /*0018*/ 	.byte	0x04, 0x2f
        /*001a*/ 	.short	(.L_8 - .L_7)
	.align		4
.L_7:
        /*001c*/ 	.word	index@(_Z13print_detailsPi)
        /*0020*/ 	.word	0x00000018


	//----- nvinfo : EIATTR_FRAME_SIZE
	.align		4
.L_8:
        /*0024*/ 	.byte	0x04, 0x11
        /*0026*/ 	.short	(.L_10 - .L_9)
	.align		4
.L_9:
        /*0028*/ 	.word	index@(_Z13print_detailsPi)
        /*002c*/ 	.word	0x00000010


	//----- nvinfo : EIATTR_MIN_STACK_SIZE
	.align		4
.L_10:
        /*0030*/ 	.byte	0x04, 0x12
        /*0032*/ 	.short	(.L_12 - .L_11)
	.align		4
.L_11:
        /*0034*/ 	.word	index@(_Z13print_detailsPi)
        /*0038*/ 	.word	0x00000010


	//----- nvinfo : EIATTR_MIN_STACK_SIZE
	.align		4
.L_12:
        /*003c*/ 	.byte	0x04, 0x12
        /*003e*/ 	.short	(.L_14 - .L_13)
	.align		4
.L_13:
        /*0040*/ 	.word	index@(_Z5printPi)
        /*0044*/ 	.word	0x00000010
.L_14:


//--------------------- .nv.compat                --------------------------
	.section	.nv.compat,"",@"SHT_CUDA_COMPAT_INFO"
	.align	4
        /*0000*/ 	.byte	0x02, 0x09, 0x00, 0x00, 0x02, 0x02, 0x01, 0x00, 0x02, 0x05, 0x05, 0x00, 0x03, 0x07, 0x01, 0x01
        /*0010*/ 	.byte	0x02, 0x03, 0x00, 0x00, 0x02, 0x06, 0x01, 0x00, 0x04, 0x0b, 0x08, 0x00, 0x09, 0x00, 0x00, 0x00
        /*0020*/ 	.byte	0x00, 0x00, 0x00, 0x00


//--------------------- .nv.info._Z13print_detailsPi --------------------------
	.section	.nv.info._Z13print_detailsPi,"",@"SHT_CUDA_INFO"
	.sectionflags	@""
	.align	4


	//----- nvinfo : EIATTR_CUDA_API_VERSION
	.align		4
        /*0000*/ 	.byte	0x04, 0x37
        /*0002*/ 	.short	(.L_16 - .L_15)
.L_15:
        /*0004*/ 	.word	0x00000082


	//----- nvinfo : EIATTR_KPARAM_INFO
	.align		4
.L_16:
        /*0008*/ 	.byte	0x04, 0x17
        /*000a*/ 	.short	(.L_18 - .L_17)
.L_17:
        /*000c*/ 	.word	0x00000000
        /*0010*/ 	.short	0x0000
        /*0012*/ 	.short	0x0000
        /*0014*/ 	.byte	0x00, 0xf5, 0x21, 0x00


	//----- nvinfo : EIATTR_SPARSE_MMA_MASK
	.align		4
.L_18:
        /*0018*/ 	.byte	0x03, 0x50
        /*001a*/ 	.short	0x0000


	//----- nvinfo : EIATTR_MAXREG_COUNT
	.align		4
        /*001c*/ 	.byte	0x03, 0x1b
        /*001e*/ 	.short	0x00ff


	//----- nvinfo : EIATTR_EXTERNS
	.align		4
        /*0020*/ 	.byte	0x04, 0x0f
        /*0022*/ 	.short	(.L_20 - .L_19)


	//   ....[0]....
	.align		4
.L_19:
        /*0024*/ 	.word	index@(vprintf)


	//----- nvinfo : EIATTR_MERCURY_ISA_VERSION
	.align		4
.L_20:
        /*0028*/ 	.byte	0x03, 0x5f
        /*002a*/ 	.short	0x0101


	//----- nvinfo : EIATTR_VRC_CTA_INIT_COUNT
	.align		4
        /*002c*/ 	.byte	0x02, 0x4a
	.zero		1
	.zero		1


	//----- nvinfo : EIATTR_SYSCALL_OFFSETS
	.align		4
        /*0030*/ 	.byte	0x04, 0x46
        /*0032*/ 	.short	(.L_22 - .L_21)


	//   ....[0]....
.L_21:
        /*0034*/ 	.word	0x00000240


	//----- nvinfo : EIATTR_EXIT_INSTR_OFFSETS
	.align		4
.L_22:
        /*0038*/ 	.byte	0x04, 0x1c
        /*003a*/ 	.short	(.L_24 - .L_23)


	//   ....[0]....
.L_23:
        /*003c*/ 	.word	0x00000250


	//----- nvinfo : EIATTR_CBANK_PARAM_SIZE
	.align		4
.L_24:
        /*0040*/ 	.byte	0x03, 0x19
        /*0042*/ 	.short	0x0008


	//----- nvinfo : EIATTR_PARAM_CBANK
	.align		4
        /*0044*/ 	.byte	0x04, 0x0a
        /*0046*/ 	.short	(.L_26 - .L_25)
	.align		4
.L_25:
        /*0048*/ 	.word	index@(.nv.constant0._Z13print_detailsPi)
        /*004c*/ 	.short	0x0380
        /*004e*/ 	.short	0x0008


	//----- nvinfo : EIATTR_SW_WAR
	.align		4
.L_26:
        /*0050*/ 	.byte	0x04, 0x36
        /*0052*/ 	.short	(.L_28 - .L_27)
.L_27:
        /*0054*/ 	.word	0x00000008
.L_28:


//--------------------- .nv.info._Z5printPi       --------------------------
	.section	.nv.info._Z5printPi,"",@"SHT_CUDA_INFO"
	.sectionflags	@""
	.align	4


	//----- nvinfo : EIATTR_CUDA_API_VERSION
	.align		4
        /*0000*/ 	.byte	0x04, 0x37
        /*0002*/ 	.short	(.L_30 - .L_29)
.L_29:
        /*0004*/ 	.word	0x00000082


	//----- nvinfo : EIATTR_KPARAM_INFO
	.align		4
.L_30:
        /*0008*/ 	.byte	0x04, 0x17
        /*000a*/ 	.short	(.L_32 - .L_31)
.L_31:
        /*000c*/ 	.word	0x00000000
        /*0010*/ 	.short	0x0000
        /*0012*/ 	.short	0x0000
        /*0014*/ 	.byte	0x00, 0xf5, 0x21, 0x00


	//----- nvinfo : EIATTR_SPARSE_MMA_MASK
	.align		4
.L_32:
        /*0018*/ 	.byte	0x03, 0x50
        /*001a*/ 	.short	0x0000


	//----- nvinfo : EIATTR_MAXREG_COUNT
	.align		4
        /*001c*/ 	.byte	0x03, 0x1b
        /*001e*/ 	.short	0x00ff


	//----- nvinfo : EIATTR_EXTERNS
	.align		4
        /*0020*/ 	.byte	0x04, 0x0f
        /*0022*/ 	.short	(.L_34 - .L_33)


	//   ....[0]....
	.align		4
.L_33:
        /*0024*/ 	.word	index@(vprintf)


	//----- nvinfo : EIATTR_MERCURY_ISA_VERSION
	.align		4
.L_34:
        /*0028*/ 	.byte	0x03, 0x5f
        /*002a*/ 	.short	0x0101


	//----- nvinfo : EIATTR_VRC_CTA_INIT_COUNT
	.align		4
        /*002c*/ 	.byte	0x02, 0x4a
	.zero		1
	.zero		1


	//----- nvinfo : EIATTR_SYSCALL_OFFSETS
	.align		4
        /*0030*/ 	.byte	0x04, 0x46
        /*0032*/ 	.short	(.L_36 - .L_35)


	//   ....[0]....
.L_35:
        /*0034*/ 	.word	0x00000130


	//   ....[1]....
        /*0038*/ 	.word	0x00000200


	//----- nvinfo : EIATTR_EXIT_INSTR_OFFSETS
	.align		4
.L_36:
        /*003c*/ 	.byte	0x04, 0x1c
        /*003e*/ 	.short	(.L_38 - .L_37)


	//   ....[0]....
.L_37:
        /*0040*/ 	.word	0x00000210


	//----- nvinfo : EIATTR_CBANK_PARAM_SIZE
	.align		4
.L_38:
        /*0044*/ 	.byte	0x03, 0x19
        /*0046*/ 	.short	0x0008


	//----- nvinfo : EIATTR_PARAM_CBANK
	.align		4
        /*0048*/ 	.byte	0x04, 0x0a
        /*004a*/ 	.short	(.L_40 - .L_39)
	.align		4
.L_39:
        /*004c*/ 	.word	index@(.nv.constant0._Z5printPi)
        /*0050*/ 	.short	0x0380
        /*0052*/ 	.short	0x0008


	//----- nvinfo : EIATTR_SW_WAR
	.align		4
.L_40:
        /*0054*/ 	.byte	0x04, 0x36
        /*0056*/ 	.short	(.L_42 - .L_41)
.L_41:
        /*0058*/ 	.word	0x00000008
.L_42:


//--------------------- .nv.callgraph             --------------------------
	.section	.nv.callgraph,"",@"SHT_CUDA_CALLGRAPH"
	.align	4
	.sectionentsize	8
	.align		4
        /*0000*/ 	.word	0x00000000
	.align		4
        /*0004*/ 	.word	0xffffffff
	.align		4
        /*0008*/ 	.word	index@(_Z13print_detailsPi)
	.align		4
        /*000c*/ 	.word	index@(vprintf)
	.align		4
        /*0010*/ 	.word	index@(_Z5printPi)
	.align		4
        /*0014*/ 	.word	index@(vprintf)
	.align		4
        /*0018*/ 	.word	0x00000000
	.align		4
        /*001c*/ 	.word	0xfffffffe
	.align		4
        /*0020*/ 	.word	0x00000000
	.align		4
        /*0024*/ 	.word	0xfffffffd
	.align		4
        /*0028*/ 	.word	0x00000000
	.align		4
        /*002c*/ 	.word	0xfffffffc


//--------------------- .nv.constant4             --------------------------
	.section	.nv.constant4,"a",@progbits
	.align	8
	.align		8
.nv.constant4:
        /*0000*/ 	.dword	vprintf
	.align		8
        /*0008*/ 	.dword	$str
	.align		8
        /*0010*/ 	.dword	$str$1
	.align		8
        /*0018*/ 	.dword	$str$2


//--------------------- .text._Z13print_detailsPi --------------------------
	.section	.text._Z13print_detailsPi,"ax",@progbits
	.align	128
        .global         _Z13print_detailsPi
        .type           _Z13print_detailsPi,@function
        .size           _Z13print_detailsPi,(.L_x_5 - _Z13print_detailsPi)
        .other          _Z13print_detailsPi,@"STO_CUDA_ENTRY STV_DEFAULT"
_Z13print_detailsPi:
.text._Z13print_detailsPi:
[----:B------:R-:W0:Y:S01]  /*0000*/  LDC R1, c[0x0][0x37c] ;  /* 0x0000df00ff017b82 */ /* 0x000e220000000800 */
[----:B------:R-:W1:Y:S01]  /*0010*/  S2R R0, SR_CTAID.Y ;  /* 0x0000000000007919 */ /* 0x000e620000002600 */
[----:B------:R-:W2:Y:S06]  /*0020*/  LDCU UR8, c[0x0][0x2fc] ;  /* 0x00005f80ff0877ac */ /* 0x000eac0008000800 */
[----:B------:R-:W3:Y:S01]  /*0030*/  S2UR UR11, SR_CTAID.X ;  /* 0x00000000000b79c3 */ /* 0x000ee20000002500 */
[----:B0-----:R-:W-:Y:S01]  /*0040*/  IADD3 R1, PT, PT, R1, -0x10, RZ ;  /* 0xfffffff001017810 */ /* 0x001fe20007ffe0ff */
[----:B------:R-:W1:Y:S01]  /*0050*/  S2R R4, SR_CTAID.Z ;  /* 0x0000000000047919 */ /* 0x000e620000002700 */
[----:B------:R-:W0:Y:S01]  /*0060*/  LDCU UR9, c[0x0][0x360] ;  /* 0x00006c00ff0977ac */ /* 0x000e220008000800 */
[----:B------:R-:W4:Y:S01]  /*0070*/  S2R R2, SR_TID.Z ;  /* 0x0000000000027919 */ /* 0x000f220000002300 */
[----:B------:R-:W0:Y:S03]  /*0080*/  LDCU UR10, c[0x0][0x364] ;  /* 0x00006c80ff0a77ac */ /* 0x000e260008000800 */
[----:B------:R-:W5:Y:S01]  /*0090*/  LDC.64 R8, c[0x0][0x380] ;  /* 0x0000e000ff087b82 */ /* 0x000f620000000a00 */
[----:B------:R-:W4:Y:S01]  /*00a0*/  S2R R3, SR_TID.Y ;  /* 0x0000000000037919 */ /* 0x000f220000002200 */
[----:B------:R-:W2:Y:S01]  /*00b0*/  LDCU UR5, c[0x0][0x368] ;  /* 0x00006d00ff0577ac */ /* 0x000ea20008000800 */
[----:B------:R-:W3:Y:S01]  /*00c0*/  S2R R5, SR_TID.X ;  /* 0x0000000000057919 */ /* 0x000ee20000002100 */
[----:B------:R-:W5:Y:S04]  /*00d0*/  LDCU.64 UR6, c[0x0][0x358] ;  /* 0x00006b00ff0677ac */ /* 0x000f680008000a00 */
[----:B------:R-:W5:Y:S08]  /*00e0*/  LDC R7, c[0x0][0x370] ;  /* 0x0000dc00ff077b82 */ /* 0x000f700000000800 */
[----:B------:R-:W1:Y:S01]  /*00f0*/  LDC R11, c[0x0][0x374] ;  /* 0x0000dd00ff0b7b82 */ /* 0x000e620000000800 */
[----:B0-----:R-:W-:-:S04]  /*0100*/  UIMAD UR4, UR9, UR10, URZ ;  /* 0x0000000a090472a4 */ /* 0x001fc8000f8e02ff */
[----:B--2---:R-:W-:Y:S01]  /*0110*/  UIMAD UR4, UR4, UR5, URZ ;  /* 0x00000005040472a4 */ /* 0x004fe2000f8e02ff */
[----:B----4-:R-:W-:-:S04]  /*0120*/  IMAD R2, R2, UR10, R3 ;  /* 0x0000000a02027c24 */ /* 0x010fc8000f8e0203 */
[----:B---3--:R-:W-:Y:S02]  /*0130*/  IMAD R2, R2, UR9, R5 ;  /* 0x0000000902027c24 */ /* 0x008fe4000f8e0205 */
[----:B-1----:R-:W-:-:S04]  /*0140*/  IMAD R0, R11, R4, R0 ;  /* 0x000000040b007224 */ /* 0x002fc800078e0200 */
[----:B-----5:R-:W-:-:S04]  /*0150*/  IMAD R3, R0, R7, UR11 ;  /* 0x0000000b00037e24 */ /* 0x020fc8000f8e0207 */
[----:B------:R-:W-:-:S04]  /*0160*/  IMAD R3, R3, UR4, R2 ;  /* 0x0000000403037c24 */ /* 0x000fc8000f8e0202 */
[----:B------:R-:W-:-:S06]  /*0170*/  IMAD.WIDE R8, R3, 0x4, R8 ;  /* 0x0000000403087825 */ /* 0x000fcc00078e0208 */
[----:B------:R-:W2:Y:S01]  /*0180*/  LDG.E R8, desc[UR6][R8.64] ;  /* 0x0000000608087981 */ /* 0x000ea2000c1e1900 */
[----:B------:R-:W-:Y:S01]  /*0190*/  MOV R0, 0x0 ;  /* 0x0000000000007802 */ /* 0x000fe20000000f00 */
[----:B------:R-:W0:Y:S02]  /*01a0*/  LDCU UR4, c[0x0][0x2f8] ;  /* 0x00005f00ff0477ac */ /* 0x000e240008000800 */
[----:B------:R1:W-:Y:S01]  /*01b0*/  STL.64 [R1], R2 ;  /* 0x0000000201007387 */ /* 0x0003e20000100a00 */
[----:B------:R1:W3:Y:S01]  /*01c0*/  LDC.64 R10, c[0x4][R0] ;  /* 0x01000000000a7b82 */ /* 0x0002e20000000a00 */
[----:B------:R-:W4:Y:S01]  /*01d0*/  LDCU.64 UR6, c[0x4][0x18] ;  /* 0x01000300ff0677ac */ /* 0x000f220008000a00 */
[----:B0-----:R-:W-:Y:S02]  /*01e0*/  IADD3 R6, P0, PT, R1, UR4, RZ ;  /* 0x0000000401067c10 */ /* 0x001fe4000ff1e0ff */
[----:B----4-:R-:W-:Y:S02]  /*01f0*/  MOV R4, UR6 ;  /* 0x0000000600047c02 */ /* 0x010fe40008000f00 */
[----:B------:R-:W-:-:S02]  /*0200*/  MOV R5, UR7 ;  /* 0x0000000700057c02 */ /* 0x000fc40008000f00 */
[----:B------:R-:W-:Y:S01]  /*0210*/  IADD3.X R7, PT, PT, RZ, UR8, RZ, P0, !PT ;  /* 0x00000008ff077c10 */ /* 0x000fe200087fe4ff */
[----:B--23--:R1:W-:Y:S06]  /*0220*/  STL [R1+0x8], R8 ;  /* 0x0000080801007387 */ /* 0x00c3ec0000100800 */
[----:B------:R-:W-:-:S07]  /*0230*/  LEPC R20, `(.L_x_0) ;  /* 0x000000001014794e */ /* 0x000fce0000000000 */
[----:B-1----:R-:W-:Y:S05]  /*0240*/  CALL.ABS.NOINC R10 ;  /* 0x000000000a007343 */ /* 0x002fea0003c00000 */
.L_x_0:
[----:B------:R-:W-:Y:S05]  /*0250*/  EXIT ;  /* 0x000000000000794d */ /* 0x000fea0003800000 */
.L_x_1:
[----:B------:R-:W-:-:S00]  /*0260*/  BRA `(.L_x_1) ;  /* 0xfffffffc00fc7947 */ /* 0x000fc0000383ffff */
[----:B------:R-:W-:-:S00]  /*0270*/  NOP ;  /* 0x0000000000007918 */ /* 0x000fc00000000000 */
        /* <DEDUP_REMOVED lines=8> */
.L_x_5:


//--------------------- .text._Z5printPi          --------------------------
	.section	.text._Z5printPi,"ax",@progbits
	.align	128
        .global         _Z5printPi
        .type           _Z5printPi,@function
        .size           _Z5printPi,(.L_x_6 - _Z5printPi)
        .other          _Z5printPi,@"STO_CUDA_ENTRY STV_DEFAULT"
_Z5printPi:
.text._Z5printPi:
[----:B------:R-:W0:Y:S01]  /*0000*/  LDC R1, c[0x0][0x37c] ;  /* 0x0000df00ff017b82 */ /* 0x000e220000000800 */
[----:B------:R-:W1:Y:S01]  /*0010*/  S2R R10, SR_TID.X ;  /* 0x00000000000a7919 */ /* 0x000e620000002100 */
[----:B------:R-:W2:Y:S01]  /*0020*/  LDCU UR4, c[0x0][0x2f8] ;  /* 0x00005f00ff0477ac */ /* 0x000ea20008000800 */
[----:B0-----:R-:W-:Y:S01]  /*0030*/  VIADD R1, R1, 0xfffffff0 ;  /* 0xfffffff001017836 */ /* 0x001fe20000000000 */
[----:B------:R-:W-:Y:S01]  /*0040*/  MOV R2, 0x0 ;  /* 0x0000000000027802 */ /* 0x000fe20000000f00 */
[----:B------:R-:W1:Y:S01]  /*0050*/  S2R R11, SR_TID.Y ;  /* 0x00000000000b7919 */ /* 0x000e620000002200 */
[----:B------:R-:W0:Y:S02]  /*0060*/  LDCU UR5, c[0x0][0x2fc] ;  /* 0x00005f80ff0577ac */ /* 0x000e240008000800 */
[----:B------:R3:W4:Y:S01]  /*0070*/  LDC.64 R8, c[0x4][R2] ;  /* 0x0100000002087b82 */ /* 0x0007220000000a00 */
[----:B------:R-:W5:Y:S01]  /*0080*/  S2R R0, SR_TID.Z ;  /* 0x0000000000007919 */ /* 0x000f620000002300 */
[----:B------:R-:W3:Y:S01]  /*0090*/  LDCU.64 UR6, c[0x4][0x8] ;  /* 0x01000100ff0677ac */ /* 0x000ee20008000a00 */
[----:B--2---:R-:W-:-:S05]  /*00a0*/  IADD3 R16, P0, PT, R1, UR4, RZ ;  /* 0x0000000401107c10 */ /* 0x004fca000ff1e0ff */
[----:B0-----:R-:W-:Y:S02]  /*00b0*/  IMAD.X R17, RZ, RZ, UR5, P0 ;  /* 0x00000005ff117e24 */ /* 0x001fe400080e06ff */
[----:B------:R-:W-:Y:S01]  /*00c0*/  IMAD.MOV.U32 R6, RZ, RZ, R16 ;  /* 0x000000ffff067224 */ /* 0x000fe200078e0010 */
[----:B---3--:R-:W-:Y:S01]  /*00d0*/  MOV R4, UR6 ;  /* 0x0000000600047c02 */ /* 0x008fe20008000f00 */
[----:B------:R-:W-:Y:S01]  /*00e0*/  IMAD.U32 R5, RZ, RZ, UR7 ;  /* 0x00000007ff057e24 */ /* 0x000fe2000f8e00ff */
[----:B------:R-:W-:Y:S01]  /*00f0*/  MOV R7, R17 ;  /* 0x0000001100077202 */ /* 0x000fe20000000f00 */
[----:B-1----:R0:W-:Y:S04]  /*0100*/  STL.64 [R1], R10 ;  /* 0x0000000a01007387 */ /* 0x0021e80000100a00 */
[----:B-----5:R0:W-:Y:S02]  /*0110*/  STL [R1+0x8], R0 ;  /* 0x0000080001007387 */ /* 0x0201e40000100800 */
[----:B------:R-:W-:-:S07]  /*0120*/  LEPC R20, `(.L_x_2) ;  /* 0x000000001014794e */ /* 0x000fce0000000000 */
[----:B0---4-:R-:W-:Y:S05]  /*0130*/  CALL.ABS.NOINC R8 ;  /* 0x0000000008007343 */ /* 0x011fea0003c00000 */
.L_x_2:
[----:B------:R-:W0:Y:S01]  /*0140*/  S2R R8, SR_CTAID.X ;  /* 0x0000000000087919 */ /* 0x000e220000002500 */
[----:B------:R-:W1:Y:S01]  /*0150*/  LDC.64 R2, c[0x4][R2] ;  /* 0x0100000002027b82 */ /* 0x000e620000000a00 */
[----:B------:R-:W2:Y:S01]  /*0160*/  LDCU.64 UR4, c[0x4][0x10] ;  /* 0x01000200ff0477ac */ /* 0x000ea20008000a00 */
[----:B------:R-:W-:Y:S01]  /*0170*/  IMAD.MOV.U32 R6, RZ, RZ, R16 ;  /* 0x000000ffff067224 */ /* 0x000fe200078e0010 */
[----:B------:R-:W0:Y:S01]  /*0180*/  S2R R9, SR_CTAID.Y ;  /* 0x0000000000097919 */ /* 0x000e220000002600 */
[----:B------:R-:W-:Y:S01]  /*0190*/  MOV R7, R17 ;  /* 0x0000001100077202 */ /* 0x000fe20000000f00 */
[----:B------:R-:W3:Y:S01]  /*01a0*/  S2R R0, SR_CTAID.Z ;  /* 0x0000000000007919 */ /* 0x000ee20000002700 */
[----:B--2---:R-:W-:Y:S01]  /*01b0*/  IMAD.U32 R4, RZ, RZ, UR4 ;  /* 0x00000004ff047e24 */ /* 0x004fe2000f8e00ff */
[----:B------:R-:W-:Y:S01]  /*01c0*/  MOV R5, UR5 ;  /* 0x0000000500057c02 */ /* 0x000fe20008000f00 */
[----:B0-----:R0:W-:Y:S04]  /*01d0*/  STL.64 [R1], R8 ;  /* 0x0000000801007387 */ /* 0x0011e80000100a00 */
[----:B---3--:R0:W-:Y:S02]  /*01e0*/  STL [R1+0x8], R0 ;  /* 0x0000080001007387 */ /* 0x0081e40000100800 */
[----:B------:R-:W-:-:S07]  /*01f0*/  LEPC R20, `(.L_x_3) ;  /* 0x000000001014794e */ /* 0x000fce0000000000 */
[----:B01----:R-:W-:Y:S05]  /*0200*/  CALL.ABS.NOINC R2 ;  /* 0x0000000002007343 */ /* 0x003fea0003c00000 */
.L_x_3:
[----:B------:R-:W-:Y:S05]  /*0210*/  EXIT ;  /* 0x000000000000794d */ /* 0x000fea0003800000 */
.L_x_4:
        /* <DEDUP_REMOVED lines=14> */
.L_x_6:


//--------------------- .nv.global.init           --------------------------
	.section	.nv.global.init,"aw",@progbits
.nv.global.init:
	.type		$str$2,@object
	.size		$str$2,($str$1 - $str$2)
$str$2:
        /*0000*/ 	.byte	0x74, 0x69, 0x64, 0x20, 0x3a, 0x20, 0x25, 0x64, 0x20, 0x2c, 0x20, 0x67, 0x69, 0x64, 0x20, 0x3a
        /*0010*/ 	.byte	0x20, 0x25, 0x64, 0x20, 0x2c, 0x20, 0x76, 0x61, 0x6c, 0x75, 0x65, 0x20, 0x3a, 0x20, 0x25, 0x64
        /*0020*/ 	.byte	0x20, 0x0a, 0x00
	.type		$str$1,@object
	.size		$str$1,($str - $str$1)
$str$1:
        /*0023*/ 	.byte	0x62, 0x6c, 0x6f, 0x63, 0x6b, 0x49, 0x64, 0x78, 0x2e, 0x78, 0x3a, 0x20, 0x25, 0x64, 0x2c, 0x20
        /*0033*/ 	.byte	0x62, 0x6c, 0x6f, 0x63, 0x6b, 0x49, 0x64, 0x78, 0x2e, 0x79, 0x3a, 0x20, 0x25, 0x64, 0x2c, 0x20
        /*0043*/ 	.byte	0x62, 0x6c, 0x6f, 0x63, 0x6b, 0x49, 0x64, 0x78, 0x2e, 0x7a, 0x3a, 0x20, 0x25, 0x64, 0x20, 0x0a
        /*0053*/ 	.byte	0x00
	.type		$str,@object
	.size		$str,(.L_0 - $str)
$str:
        /*0054*/ 	.byte	0x74, 0x68, 0x72, 0x65, 0x61, 0x64, 0x49, 0x64, 0x78, 0x2e, 0x78, 0x3a, 0x20, 0x25, 0x64, 0x2c
        /*0064*/ 	.byte	0x20, 0x74, 0x68, 0x72, 0x65, 0x61, 0x64, 0x49, 0x64, 0x78, 0x2e, 0x79, 0x3a, 0x20, 0x25, 0x64
        /*0074*/ 	.byte	0x2c, 0x20, 0x74, 0x68, 0x72, 0x65, 0x61, 0x64, 0x49, 0x64, 0x78, 0x2e, 0x7a, 0x3a, 0x20, 0x25
        /*0084*/ 	.byte	0x64, 0x0a, 0x00
.L_0:


//--------------------- .nv.shared.reserved.0     --------------------------
	.section	.nv.shared.reserved.0,"aw",@nobits
	.weak		__nv_reservedSMEM_offset_0_alias
	.size		__nv_reservedSMEM_offset_0_alias, 0, 64
	.other		__nv_reservedSMEM_offset_0_alias,@"STO_CUDA_RESERVED_SHARED STV_DEFAULT"
__nv_reservedSMEM_offset_0_alias:
	.zero		0
	.zero		64


//--------------------- .nv.constant0._Z13print_detailsPi --------------------------
	.section	.nv.constant0._Z13print_detailsPi,"a",@progbits
	.sectionflags	@""
	.align	4
.nv.constant0._Z13print_detailsPi:
	.zero		904


//--------------------- .nv.constant0._Z5printPi  --------------------------
	.section	.nv.constant0._Z5printPi,"a",@progbits
	.sectionflags	@""
	.align	4
.nv.constant0._Z5printPi:
	.zero		904


//--------------------- SYMBOLS --------------------------

	.type		.nv.reservedSmem.offset0,@object
	.size		.nv.reservedSmem.offset0,0x4
	.type		vprintf,@function
